//
// Generated by NVIDIA NVVM Compiler
//
// Compiler Build ID: CL-36424714
// Cuda compilation tools, release 13.0, V13.0.88
// Based on NVVM 20.0.0
//

.version 9.0
.target sm_100
.address_size 64

	// .globl	_Z4funcPfS_S_
.global .align 4 .b8 precalc_xorwow_matrix[102400];
.global .align 4 .b8 precalc_xorwow_offset_matrix[102400];
.global .align 4 .b8 mrg32k3aM1[2304];
.global .align 4 .b8 mrg32k3aM2[2304];
.global .align 4 .b8 mrg32k3aM1SubSeq[2016];
.global .align 4 .b8 mrg32k3aM2SubSeq[2016];
.global .align 4 .b8 mrg32k3aM1Seq[2304];
.global .align 4 .b8 mrg32k3aM2Seq[2304];
.const .align 8 .b8 __cr_lgamma_table[72];
// _ZZ4funcPfS_S_E4mulv has been demoted
// _ZZ6vecSumPfS_E4sumv has been demoted
// _ZZ7vecSummPfS_E4sumv has been demoted

.visible .entry _Z4funcPfS_S_(
	.param .u64 .ptr .align 1 _Z4funcPfS_S__param_0,
	.param .u64 .ptr .align 1 _Z4funcPfS_S__param_1,
	.param .u64 .ptr .align 1 _Z4funcPfS_S__param_2
)
{
	.reg .pred 	%p<5>;
	.reg .b32 	%r<13>;
	.reg .b32 	%f<8>;
	.reg .b64 	%rd<12>;
	// demoted variable
	.shared .align 4 .b8 _ZZ4funcPfS_S_E4mulv[4096];
	ld.param.u64 	%rd2, [_Z4funcPfS_S__param_0];
	ld.param.u64 	%rd3, [_Z4funcPfS_S__param_1];
	ld.param.u64 	%rd1, [_Z4funcPfS_S__param_2];
	cvta.to.global.u64 	%rd4, %rd3;
	cvta.to.global.u64 	%rd5, %rd2;
	mov.u32 	%r1, %ctaid.x;
	mov.u32 	%r12, %ntid.x;
	mov.u32 	%r3, %tid.x;
	mad.lo.s32 	%r7, %r1, %r12, %r3;
	mul.wide.s32 	%rd6, %r7, 4;
	add.s64 	%rd7, %rd5, %rd6;
	ld.global.f32 	%f1, [%rd7];
	add.s64 	%rd8, %rd4, %rd6;
	ld.global.f32 	%f2, [%rd8];
	mul.f32 	%f3, %f1, %f2;
	shl.b32 	%r8, %r3, 2;
	mov.u32 	%r9, _ZZ4funcPfS_S_E4mulv;
	add.s32 	%r4, %r9, %r8;
	st.shared.f32 	[%r4], %f3;
	bar.sync 	0;
	setp.lt.u32 	%p1, %r12, 2;
	@%p1 bra 	$L__BB0_4;
$L__BB0_1:
	shr.u32 	%r6, %r12, 1;
	bar.sync 	0;
	setp.ge.u32 	%p2, %r3, %r6;
	@%p2 bra 	$L__BB0_3;
	shl.b32 	%r10, %r6, 2;
	add.s32 	%r11, %r4, %r10;
	ld.shared.f32 	%f4, [%r11];
	ld.shared.f32 	%f5, [%r4];
	add.f32 	%f6, %f4, %f5;
	st.shared.f32 	[%r4], %f6;
$L__BB0_3:
	setp.gt.u32 	%p3, %r12, 3;
	mov.u32 	%r12, %r6;
	@%p3 bra 	$L__BB0_1;
$L__BB0_4:
	setp.ne.s32 	%p4, %r3, 0;
	@%p4 bra 	$L__BB0_6;
	ld.shared.f32 	%f7, [_ZZ4funcPfS_S_E4mulv];
	cvta.to.global.u64 	%rd9, %rd1;
	mul.wide.u32 	%rd10, %r1, 4;
	add.s64 	%rd11, %rd9, %rd10;
	st.global.f32 	[%rd11], %f7;
$L__BB0_6:
	ret;

}
	// .globl	_Z6vecSumPfS_
.visible .entry _Z6vecSumPfS_(
	.param .u64 .ptr .align 1 _Z6vecSumPfS__param_0,
	.param .u64 .ptr .align 1 _Z6vecSumPfS__param_1
)
{
	.reg .pred 	%p<5>;
	.reg .b32 	%r<13>;
	.reg .b32 	%f<6>;
	.reg .b64 	%rd<9>;
	// demoted variable
	.shared .align 4 .b8 _ZZ6vecSumPfS_E4sumv[4096];
	ld.param.u64 	%rd2, [_Z6vecSumPfS__param_0];
	ld.param.u64 	%rd1, [_Z6vecSumPfS__param_1];
	cvta.to.global.u64 	%rd3, %rd2;
	mov.u32 	%r1, %ctaid.x;
	mov.u32 	%r12, %ntid.x;
	mov.u32 	%r3, %tid.x;
	mad.lo.s32 	%r7, %r1, %r12, %r3;
	mul.wide.s32 	%rd4, %r7, 4;
	add.s64 	%rd5, %rd3, %rd4;
	ld.global.f32 	%f1, [%rd5];
	shl.b32 	%r8, %r3, 2;
	mov.u32 	%r9, _ZZ6vecSumPfS_E4sumv;
	add.s32 	%r4, %r9, %r8;
	st.shared.f32 	[%r4], %f1;
	bar.sync 	0;
	setp.lt.u32 	%p1, %r12, 2;
	@%p1 bra 	$L__BB1_4;
$L__BB1_1:
	shr.u32 	%r6, %r12, 1;
	setp.ge.u32 	%p2, %r3, %r6;
	@%p2 bra 	$L__BB1_3;
	shl.b32 	%r10, %r6, 2;
	add.s32 	%r11, %r4, %r10;
	ld.shared.f32 	%f2, [%r11];
	ld.shared.f32 	%f3, [%r4];
	add.f32 	%f4, %f2, %f3;
	st.shared.f32 	[%r4], %f4;
$L__BB1_3:
	bar.sync 	0;
	setp.gt.u32 	%p3, %r12, 3;
	mov.u32 	%r12, %r6;
	@%p3 bra 	$L__BB1_1;
$L__BB1_4:
	setp.ne.s32 	%p4, %r3, 0;
	@%p4 bra 	$L__BB1_6;
	ld.shared.f32 	%f5, [_ZZ6vecSumPfS_E4sumv];
	cvta.to.global.u64 	%rd6, %rd1;
	mul.wide.u32 	%rd7, %r1, 4;
	add.s64 	%rd8, %rd6, %rd7;
	st.global.f32 	[%rd8], %f5;
$L__BB1_6:
	ret;

}
	// .globl	_Z7vecSummPfS_
.visible .entry _Z7vecSummPfS_(
	.param .u64 .ptr .align 1 _Z7vecSummPfS__param_0,
	.param .u64 .ptr .align 1 _Z7vecSummPfS__param_1
)
{
	.reg .pred 	%p<5>;
	.reg .b32 	%r<11>;
	.reg .b32 	%f<6>;
	.reg .b64 	%rd<7>;
	// demoted variable
	.shared .align 4 .b8 _ZZ7vecSummPfS_E4sumv[4096];
	ld.param.u64 	%rd2, [_Z7vecSummPfS__param_0];
	ld.param.u64 	%rd1, [_Z7vecSummPfS__param_1];
	cvta.to.global.u64 	%rd3, %rd2;
	mov.u32 	%r1, %tid.x;
	mul.wide.u32 	%rd4, %r1, 4;
	add.s64 	%rd5, %rd3, %rd4;
	ld.global.f32 	%f1, [%rd5];
	shl.b32 	%r6, %r1, 2;
	mov.u32 	%r7, _ZZ7vecSummPfS_E4sumv;
	add.s32 	%r2, %r7, %r6;
	st.shared.f32 	[%r2], %f1;
	bar.sync 	0;
	mov.u32 	%r10, %ntid.x;
	setp.lt.u32 	%p1, %r10, 2;
	@%p1 bra 	$L__BB2_4;
$L__BB2_1:
	shr.u32 	%r5, %r10, 1;
	setp.ge.u32 	%p2, %r1, %r5;
	@%p2 bra 	$L__BB2_3;
	shl.b32 	%r8, %r5, 2;
	add.s32 	%r9, %r2, %r8;
	ld.shared.f32 	%f2, [%r9];
	ld.shared.f32 	%f3, [%r2];
	add.f32 	%f4, %f2, %f3;
	st.shared.f32 	[%r2], %f4;
$L__BB2_3:
	bar.sync 	0;
	setp.gt.u32 	%p3, %r10, 3;
	mov.u32 	%r10, %r5;
	@%p3 bra 	$L__BB2_1;
$L__BB2_4:
	setp.ne.s32 	%p4, %r1, 0;
	@%p4 bra 	$L__BB2_6;
	ld.shared.f32 	%f5, [_ZZ7vecSummPfS_E4sumv];
	cvta.to.global.u64 	%rd6, %rd1;
	st.global.f32 	[%rd6], %f5;
$L__BB2_6:
	ret;

}


// ===== COMPILED SASS (sm_100) =====

	.target	sm_100

	.elftype	@"ET_EXEC"


//--------------------- .note.nv.tkinfo           --------------------------
	.section	.note.nv.tkinfo,"",@"SHT_NOTE"
	.sectionflags	@"SHF_NOTE_NV_TKINFO"
	.tkinfo
        /*0018*/ 	.word	0x00000002
        /*0030*/ 	.string	""
        /*0030*/ 	.string	"ptxas"
        /*0030*/ 	.string	"Cuda compilation tools, release 13.0, V13.0.88"
        /*0030*/ 	.string	"Build cuda_13.0.r13.0/compiler.36424714_0"
        /*0030*/ 	.string	"-arch sm_100 -m 64 "



//--------------------- .note.nv.cuinfo           --------------------------
	.section	.note.nv.cuinfo,"",@"SHT_NOTE"
	.sectionflags	@"SHF_NOTE_NV_CUINFO"
        /*0018*/ 	.short	0x0002
        /*001a*/ 	.short	0x0064
        /*001c*/ 	.short	0x0082
	.zero		2


//--------------------- .nv.info                  --------------------------
	.section	.nv.info,"",@"SHT_CUDA_INFO"
	.align	4


	//----- nvinfo : EIATTR_REGCOUNT
	.align		4
        /*0000*/ 	.byte	0x04, 0x2f
        /*0002*/ 	.short	(.L_10 - .L_9)
	.align		4
.L_9:
        /*0004*/ 	.word	index@(_Z4funcPfS_S_)
        /*0008*/ 	.word	0x0000000c


	//----- nvinfo : EIATTR_FRAME_SIZE
	.align		4
.L_10:
        /*000c*/ 	.byte	0x04, 0x11
        /*000e*/ 	.short	(.L_12 - .L_11)
	.align		4
.L_11:
        /*0010*/ 	.word	index@(_Z4funcPfS_S_)
        /*0014*/ 	.word	0x00000000


	//----- nvinfo : EIATTR_REGCOUNT
	.align		4
.L_12:
        /*0018*/ 	.byte	0x04, 0x2f
        /*001a*/ 	.short	(.L_14 - .L_13)
	.align		4
.L_13:
        /*001c*/ 	.word	index@(_Z6vecSumPfS_)
        /*0020*/ 	.word	0x0000000b


	//----- nvinfo : EIATTR_FRAME_SIZE
	.align		4
.L_14:
        /*0024*/ 	.byte	0x04, 0x11
        /*0026*/ 	.short	(.L_16 - .L_15)
	.align		4
.L_15:
        /*0028*/ 	.word	index@(_Z6vecSumPfS_)
        /*002c*/ 	.word	0x00000000


	//----- nvinfo : EIATTR_REGCOUNT
	.align		4
.L_16:
        /*0030*/ 	.byte	0x04, 0x2f
        /*0032*/ 	.short	(.L_18 - .L_17)
	.align		4
.L_17:
        /*0034*/ 	.word	index@(_Z7vecSummPfS_)
        /*0038*/ 	.word	0x0000000a


	//----- nvinfo : EIATTR_FRAME_SIZE
	.align		4
.L_18:
        /*003c*/ 	.byte	0x04, 0x11
        /*003e*/ 	.short	(.L_20 - .L_19)
	.align		4
.L_19:
        /*0040*/ 	.word	index@(_Z7vecSummPfS_)
        /*0044*/ 	.word	0x00000000


	//----- nvinfo : EIATTR_MIN_STACK_SIZE
	.align		4
.L_20:
        /*0048*/ 	.byte	0x04, 0x12
        /*004a*/ 	.short	(.L_22 - .L_21)
	.align		4
.L_21:
        /*004c*/ 	.word	index@(_Z7vecSummPfS_)
        /*0050*/ 	.word	0x00000000


	//----- nvinfo : EIATTR_MIN_STACK_SIZE
	.align		4
.L_22:
        /*0054*/ 	.byte	0x04, 0x12
        /*0056*/ 	.short	(.L_24 - .L_23)
	.align		4
.L_23:
        /*0058*/ 	.word	index@(_Z6vecSumPfS_)
        /*005c*/ 	.word	0x00000000


	//----- nvinfo : EIATTR_MIN_STACK_SIZE
	.align		4
.L_24:
        /*0060*/ 	.byte	0x04, 0x12
        /*0062*/ 	.short	(.L_26 - .L_25)
	.align		4
.L_25:
        /*0064*/ 	.word	index@(_Z4funcPfS_S_)
        /*0068*/ 	.word	0x00000000
.L_26:


//--------------------- .nv.compat                --------------------------
	.section	.nv.compat,"",@"SHT_CUDA_COMPAT_INFO"
	.align	4
        /*0000*/ 	.byte	0x02, 0x09, 0x00, 0x00, 0x02, 0x02, 0x01, 0x00, 0x02, 0x05, 0x05, 0x00, 0x03, 0x07, 0x01, 0x01
        /*0010*/ 	.byte	0x02, 0x03, 0x00, 0x00, 0x02, 0x06, 0x01, 0x00, 0x04, 0x0b, 0x08, 0x00, 0x09, 0x00, 0x00, 0x00
        /*0020*/ 	.byte	0x00, 0x00, 0x00, 0x00


//--------------------- .nv.info._Z7vecSummPfS_   --------------------------
	.section	.nv.info._Z7vecSummPfS_,"",@"SHT_CUDA_INFO"
	.sectionflags	@""
	.align	4


	//----- nvinfo : EIATTR_CUDA_API_VERSION
	.align		4
        /*0000*/ 	.byte	0x04, 0x37
        /*0002*/ 	.short	(.L_28 - .L_27)
.L_27:
        /*0004*/ 	.word	0x00000082


	//----- nvinfo : EIATTR_KPARAM_INFO
	.align		4
.L_28:
        /*0008*/ 	.byte	0x04, 0x17
        /*000a*/ 	.short	(.L_30 - .L_29)
.L_29:
        /*000c*/ 	.word	0x00000000
        /*0010*/ 	.short	0x0001
        /*0012*/ 	.short	0x0008
        /*0014*/ 	.byte	0x00, 0xf5, 0x21, 0x00


	//----- nvinfo : EIATTR_KPARAM_INFO
	.align		4
.L_30:
        /*0018*/ 	.byte	0x04, 0x17
        /*001a*/ 	.short	(.L_32 - .L_31)
.L_31:
        /*001c*/ 	.word	0x00000000
        /*0020*/ 	.short	0x0000
        /*0022*/ 	.short	0x0000
        /*0024*/ 	.byte	0x00, 0xf5, 0x21, 0x00


	//----- nvinfo : EIATTR_SPARSE_MMA_MASK
	.align		4
.L_32:
        /*0028*/ 	.byte	0x03, 0x50
        /*002a*/ 	.short	0x0000


	//----- nvinfo : EIATTR_MAXREG_COUNT
	.align		4
        /*002c*/ 	.byte	0x03, 0x1b
        /*002e*/ 	.short	0x00ff


	//----- nvinfo : EIATTR_NUM_BARRIERS
	.align		4
        /*0030*/ 	.byte	0x02, 0x4c
        /*0032*/ 	.byte	0x01
	.zero		1


	//----- nvinfo : EIATTR_MERCURY_ISA_VERSION
	.align		4
        /*0034*/ 	.byte	0x03, 0x5f
        /*0036*/ 	.short	0x0101


	//----- nvinfo : EIATTR_VRC_CTA_INIT_COUNT
	.align		4
        /*0038*/ 	.byte	0x02, 0x4a
	.zero		1
	.zero		1


	//----- nvinfo : EIATTR_EXIT_INSTR_OFFSETS
	.align		4
        /*003c*/ 	.byte	0x04, 0x1c
        /*003e*/ 	.short	(.L_34 - .L_33)


	//   ....[0]....
.L_33:
        /*0040*/ 	.word	0x000001c0


	//   ....[1]....
        /*0044*/ 	.word	0x00000230


	//----- nvinfo : EIATTR_CBANK_PARAM_SIZE
	.align		4
.L_34:
        /*0048*/ 	.byte	0x03, 0x19
        /*004a*/ 	.short	0x0010


	//----- nvinfo : EIATTR_PARAM_CBANK
	.align		4
        /*004c*/ 	.byte	0x04, 0x0a
        /*004e*/ 	.short	(.L_36 - .L_35)
	.align		4
.L_35:
        /*0050*/ 	.word	index@(.nv.constant0._Z7vecSummPfS_)
        /*0054*/ 	.short	0x0380
        /*0056*/ 	.short	0x0010


	//----- nvinfo : EIATTR_SW_WAR
	.align		4
.L_36:
        /*0058*/ 	.byte	0x04, 0x36
        /*005a*/ 	.short	(.L_38 - .L_37)
.L_37:
        /*005c*/ 	.word	0x00000008
.L_38:


//--------------------- .nv.info._Z6vecSumPfS_    --------------------------
	.section	.nv.info._Z6vecSumPfS_,"",@"SHT_CUDA_INFO"
	.sectionflags	@""
	.align	4


	//----- nvinfo : EIATTR_CUDA_API_VERSION
	.align		4
        /*0000*/ 	.byte	0x04, 0x37
        /*0002*/ 	.short	(.L_40 - .L_39)
.L_39:
        /*0004*/ 	.word	0x00000082


	//----- nvinfo : EIATTR_KPARAM_INFO
	.align		4
.L_40:
        /*0008*/ 	.byte	0x04, 0x17
        /*000a*/ 	.short	(.L_42 - .L_41)
.L_41:
        /*000c*/ 	.word	0x00000000
        /*0010*/ 	.short	0x0001
        /*0012*/ 	.short	0x0008
        /*0014*/ 	.byte	0x00, 0xf5, 0x21, 0x00


	//----- nvinfo : EIATTR_KPARAM_INFO
	.align		4
.L_42:
        /*0018*/ 	.byte	0x04, 0x17
        /*001a*/ 	.short	(.L_44 - .L_43)
.L_43:
        /*001c*/ 	.word	0x00000000
        /*0020*/ 	.short	0x0000
        /*0022*/ 	.short	0x0000
        /*0024*/ 	.byte	0x00, 0xf5, 0x21, 0x00


	//----- nvinfo : EIATTR_SPARSE_MMA_MASK
	.align		4
.L_44:
        /*0028*/ 	.byte	0x03, 0x50
        /*002a*/ 	.short	0x0000


	//----- nvinfo : EIATTR_MAXREG_COUNT
	.align		4
        /*002c*/ 	.byte	0x03, 0x1b
        /*002e*/ 	.short	0x00ff


	//----- nvinfo : EIATTR_NUM_BARRIERS
	.align		4
        /*0030*/ 	.byte	0x02, 0x4c
        /*0032*/ 	.byte	0x01
	.zero		1


	//----- nvinfo : EIATTR_MERCURY_ISA_VERSION
	.align		4
        /*0034*/ 	.byte	0x03, 0x5f
        /*0036*/ 	.short	0x0101


	//----- nvinfo : EIATTR_VRC_CTA_INIT_COUNT
	.align		4
        /*0038*/ 	.byte	0x02, 0x4a
	.zero		1
	.zero		1


	//----- nvinfo : EIATTR_EXIT_INSTR_OFFSETS
	.align		4
        /*003c*/ 	.byte	0x04, 0x1c
        /*003e*/ 	.short	(.L_46 - .L_45)


	//   ....[0]....
.L_45:
        /*0040*/ 	.word	0x000001e0


	//   ....[1]....
        /*0044*/ 	.word	0x00000260


	//----- nvinfo : EIATTR_CBANK_PARAM_SIZE
	.align		4
.L_46:
        /*0048*/ 	.byte	0x03, 0x19
        /*004a*/ 	.short	0x0010


	//----- nvinfo : EIATTR_PARAM_CBANK
	.align		4
        /*004c*/ 	.byte	0x04, 0x0a
        /*004e*/ 	.short	(.L_48 - .L_47)
	.align		4
.L_47:
        /*0050*/ 	.word	index@(.nv.constant0._Z6vecSumPfS_)
        /*0054*/ 	.short	0x0380
        /*0056*/ 	.short	0x0010


	//----- nvinfo : EIATTR_SW_WAR
	.align		4
.L_48:
        /*0058*/ 	.byte	0x04, 0x36
        /*005a*/ 	.short	(.L_50 - .L_49)
.L_49:
        /*005c*/ 	.word	0x00000008
.L_50:


//--------------------- .nv.info._Z4funcPfS_S_    --------------------------
	.section	.nv.info._Z4funcPfS_S_,"",@"SHT_CUDA_INFO"
	.sectionflags	@""
	.align	4


	//----- nvinfo : EIATTR_CUDA_API_VERSION
	.align		4
        /*0000*/ 	.byte	0x04, 0x37
        /*0002*/ 	.short	(.L_52 - .L_51)
.L_51:
        /*0004*/ 	.word	0x00000082


	//----- nvinfo : EIATTR_KPARAM_INFO
	.align		4
.L_52:
        /*0008*/ 	.byte	0x04, 0x17
        /*000a*/ 	.short	(.L_54 - .L_53)
.L_53:
        /*000c*/ 	.word	0x00000000
        /*0010*/ 	.short	0x0002
        /*0012*/ 	.short	0x0010
        /*0014*/ 	.byte	0x00, 0xf5, 0x21, 0x00


	//----- nvinfo : EIATTR_KPARAM_INFO
	.align		4
.L_54:
        /*0018*/ 	.byte	0x04, 0x17
        /*001a*/ 	.short	(.L_56 - .L_55)
.L_55:
        /*001c*/ 	.word	0x00000000
        /*0020*/ 	.short	0x0001
        /*0022*/ 	.short	0x0008
        /*0024*/ 	.byte	0x00, 0xf5, 0x21, 0x00


	//----- nvinfo : EIATTR_KPARAM_INFO
	.align		4
.L_56:
        /*0028*/ 	.byte	0x04, 0x17
        /*002a*/ 	.short	(.L_58 - .L_57)
.L_57:
        /*002c*/ 	.word	0x00000000
        /*0030*/ 	.short	0x0000
        /*0032*/ 	.short	0x0000
        /*0034*/ 	.byte	0x00, 0xf5, 0x21, 0x00


	//----- nvinfo : EIATTR_SPARSE_MMA_MASK
	.align		4
.L_58:
        /*0038*/ 	.byte	0x03, 0x50
        /*003a*/ 	.short	0x0000


	//----- nvinfo : EIATTR_MAXREG_COUNT
	.align		4
        /*003c*/ 	.byte	0x03, 0x1b
        /*003e*/ 	.short	0x00ff


	//----- nvinfo : EIATTR_NUM_BARRIERS
	.align		4
        /*0040*/ 	.byte	0x02, 0x4c
        /*0042*/ 	.byte	0x01
	.zero		1


	//----- nvinfo : EIATTR_MERCURY_ISA_VERSION
	.align		4
        /*0044*/ 	.byte	0x03, 0x5f
        /*0046*/ 	.short	0x0101


	//----- nvinfo : EIATTR_VRC_CTA_INIT_COUNT
	.align		4
        /*0048*/ 	.byte	0x02, 0x4a
	.zero		1
	.zero		1


	//----- nvinfo : EIATTR_EXIT_INSTR_OFFSETS
	.align		4
        /*004c*/ 	.byte	0x04, 0x1c
        /*004e*/ 	.short	(.L_60 - .L_59)


	//   ....[0]....
.L_59:
        /*0050*/ 	.word	0x00000220


	//   ....[1]....
        /*0054*/ 	.word	0x000002a0


	//----- nvinfo : EIATTR_CBANK_PARAM_SIZE
	.align		4
.L_60:
        /*0058*/ 	.byte	0x03, 0x19
        /*005a*/ 	.short	0x0018


	//----- nvinfo : EIATTR_PARAM_CBANK
	.align		4
        /*005c*/ 	.byte	0x04, 0x0a
        /*005e*/ 	.short	(.L_62 - .L_61)
	.align		4
.L_61:
        /*0060*/ 	.word	index@(.nv.constant0._Z4funcPfS_S_)
        /*0064*/ 	.short	0x0380
        /*0066*/ 	.short	0x0018


	//----- nvinfo : EIATTR_SW_WAR
	.align		4
.L_62:
        /*0068*/ 	.byte	0x04, 0x36
        /*006a*/ 	.short	(.L_64 - .L_63)
.L_63:
        /*006c*/ 	.word	0x00000008
.L_64:


//--------------------- .nv.callgraph             --------------------------
	.section	.nv.callgraph,"",@"SHT_CUDA_CALLGRAPH"
	.align	4
	.sectionentsize	8
	.align		4
        /*0000*/ 	.word	0x00000000
	.align		4
        /*0004*/ 	.word	0xffffffff
	.align		4
        /*0008*/ 	.word	0x00000000
	.align		4
        /*000c*/ 	.word	0xfffffffe
	.align		4
        /*0010*/ 	.word	0x00000000
	.align		4
        /*0014*/ 	.word	0xfffffffd
	.align		4
        /*0018*/ 	.word	0x00000000
	.align		4
        /*001c*/ 	.word	0xfffffffc


//--------------------- .nv.constant4             --------------------------
	.section	.nv.constant4,"a",@progbits
	.align	8
	.align		8
.nv.constant4:
        /*0000*/ 	.dword	precalc_xorwow_matrix
	.align		8
        /*0008*/ 	.dword	precalc_xorwow_offset_matrix
	.align		8
        /*0010*/ 	.dword	mrg32k3aM1
	.align		8
        /*0018*/ 	.dword	mrg32k3aM2
	.align		8
        /*0020*/ 	.dword	mrg32k3aM1SubSeq
	.align		8
        /*0028*/ 	.dword	mrg32k3aM2SubSeq
	.align		8
        /*0030*/ 	.dword	mrg32k3aM1Seq
	.align		8
        /*0038*/ 	.dword	mrg32k3aM2Seq


//--------------------- .nv.constant3             --------------------------
	.section	.nv.constant3,"a",@progbits
	.align	8
.nv.constant3:
	.type		__cr_lgamma_table,@object
	.size		__cr_lgamma_table,(.L_8 - __cr_lgamma_table)
__cr_lgamma_table:
        /*0000*/ 	.byte	0x00, 0x00, 0x00, 0x00, 0x00, 0x00, 0x00, 0x00, 0x00, 0x00, 0x00, 0x00, 0x00, 0x00, 0x00, 0x00
        /*0010*/ 	.byte	0xef, 0x39, 0xfa, 0xfe, 0x42, 0x2e, 0xe6, 0x3f, 0x02, 0x20, 0x2a, 0xfa, 0x0b, 0xab, 0xfc, 0x3f
        /*0020*/ 	.byte	0xf9, 0x2c, 0x92, 0x7c, 0xa7, 0x6c, 0x09, 0x40, 0xc9, 0x79, 0x44, 0x3c, 0x64, 0x26, 0x13, 0x40
        /*0030*/ 	.byte	0xca, 0x01, 0xcf, 0x3a, 0x27, 0x51, 0x1a, 0x40, 0x30, 0xcc, 0x2d, 0xf3, 0xe1, 0x0c, 0x21, 0x40
        /*0040*/ 	.byte	0x0d, 0xb7, 0xfc, 0x82, 0x8e, 0x35, 0x25, 0x40
.L_8:


//--------------------- .text._Z7vecSummPfS_      --------------------------
	.section	.text._Z7vecSummPfS_,"ax",@progbits
	.align	128
        .global         _Z7vecSummPfS_
        .type           _Z7vecSummPfS_,@function
        .size           _Z7vecSummPfS_,(.L_x_9 - _Z7vecSummPfS_)
        .other          _Z7vecSummPfS_,@"STO_CUDA_ENTRY STV_DEFAULT"
_Z7vecSummPfS_:
.text._Z7vecSummPfS_:
[----:B------:R-:W-:Y:S01]  /*0000*/  LDC R1, c[0x0][0x37c] ;  /* 0x0000df00ff017b82 */ /* 0x000fe20000000800 */
[----:B------:R-:W0:Y:S07]  /*0010*/  S2R R7, SR_TID.X ;  /* 0x0000000000077919 */ /* 0x000e2e0000002100 */
[----:B------:R-:W0:Y:S01]  /*0020*/  LDC.64 R2, c[0x0][0x380] ;  /* 0x0000e000ff027b82 */ /* 0x000e220000000a00 */
[----:B------:R-:W1:Y:S01]  /*0030*/  LDCU.64 UR6, c[0x0][0x358] ;  /* 0x00006b00ff0677ac */ /* 0x000e620008000a00 */
[----:B0-----:R-:W-:-:S06]  /*0040*/  IMAD.WIDE.U32 R2, R7, 0x4, R2 ;  /* 0x0000000407027825 */ /* 0x001fcc00078e0002 */
[----:B-1----:R-:W2:Y:S01]  /*0050*/  LDG.E R2, desc[UR6][R2.64] ;  /* 0x0000000602027981 */ /* 0x002ea2000c1e1900 */
[----:B------:R-:W0:Y:S01]  /*0060*/  S2UR UR5, SR_CgaCtaId ;  /* 0x00000000000579c3 */ /* 0x000e220000008800 */
[----:B------:R-:W-:Y:S01]  /*0070*/  UMOV UR4, 0x400 ;  /* 0x0000040000047882 */ /* 0x000fe20000000000 */
[----:B------:R-:W1:Y:S01]  /*0080*/  LDCU UR8, c[0x0][0x360] ;  /* 0x00006c00ff0877ac */ /* 0x000e620008000800 */
[----:B------:R-:W-:Y:S01]  /*0090*/  ISETP.NE.AND P0, PT, R7, RZ, PT ;  /* 0x000000ff0700720c */ /* 0x000fe20003f05270 */
[----:B-1----:R-:W-:Y:S02]  /*00a0*/  UISETP.GE.U32.AND UP0, UPT, UR8, 0x2, UPT ;  /* 0x000000020800788c */ /* 0x002fe4000bf06070 */
[----:B0-----:R-:W-:-:S06]  /*00b0*/  ULEA UR4, UR5, UR4, 0x18 ;  /* 0x0000000405047291 */ /* 0x001fcc000f8ec0ff */
[----:B------:R-:W-:-:S05]  /*00c0*/  LEA R5, R7, UR4, 0x2 ;  /* 0x0000000407057c11 */ /* 0x000fca000f8e10ff */
[----:B--2---:R0:W-:Y:S01]  /*00d0*/  STS [R5], R2 ;  /* 0x0000000205007388 */ /* 0x0041e20000000800 */
[----:B------:R-:W-:Y:S06]  /*00e0*/  BAR.SYNC.DEFER_BLOCKING 0x0 ;  /* 0x0000000000007b1d */ /* 0x000fec0000010000 */
[----:B------:R-:W-:Y:S05]  /*00f0*/  BRA.U !UP0, `(.L_x_0) ;  /* 0x0000000108307547 */ /* 0x000fea000b800000 */
[----:B------:R-:W-:-:S07]  /*0100*/  IMAD.U32 R0, RZ, RZ, UR8 ;  /* 0x00000008ff007e24 */ /* 0x000fce000f8e00ff */
.L_x_1:
[----:B------:R-:W-:-:S04]  /*0110*/  SHF.R.U32.HI R6, RZ, 0x1, R0 ;  /* 0x00000001ff067819 */ /* 0x000fc80000011600 */
[----:B------:R-:W-:-:S13]  /*0120*/  ISETP.GE.U32.AND P1, PT, R7, R6, PT ;  /* 0x000000060700720c */ /* 0x000fda0003f26070 */
[----:B0-----:R-:W-:Y:S01]  /*0130*/  @!P1 IMAD R2, R6, 0x4, R5 ;  /* 0x0000000406029824 */ /* 0x001fe200078e0205 */
[----:B------:R-:W-:Y:S05]  /*0140*/  @!P1 LDS R3, [R5] ;  /* 0x0000000005039984 */ /* 0x000fea0000000800 */
[----:B------:R-:W0:Y:S02]  /*0150*/  @!P1 LDS R2, [R2] ;  /* 0x0000000002029984 */ /* 0x000e240000000800 */
[----:B0-----:R-:W-:-:S05]  /*0160*/  @!P1 FADD R4, R2, R3 ;  /* 0x0000000302049221 */ /* 0x001fca0000000000 */
[----:B------:R1:W-:Y:S01]  /*0170*/  @!P1 STS [R5], R4 ;  /* 0x0000000405009388 */ /* 0x0003e20000000800 */
[----:B------:R-:W-:Y:S01]  /*0180*/  BAR.SYNC.DEFER_BLOCKING 0x0 ;  /* 0x0000000000007b1d */ /* 0x000fe20000010000 */
[----:B------:R-:W-:Y:S01]  /*0190*/  ISETP.GT.U32.AND P1, PT, R0, 0x3, PT ;  /* 0x000000030000780c */ /* 0x000fe20003f24070 */
[----:B------:R-:W-:-:S12]  /*01a0*/  IMAD.MOV.U32 R0, RZ, RZ, R6 ;  /* 0x000000ffff007224 */ /* 0x000fd800078e0006 */
[----:B-1----:R-:W-:Y:S05]  /*01b0*/  @P1 BRA `(.L_x_1) ;  /* 0xfffffffc00d41947 */ /* 0x002fea000383ffff */
.L_x_0:
[----:B------:R-:W-:Y:S05]  /*01c0*/  @P0 EXIT ;  /* 0x000000000000094d */ /* 0x000fea0003800000 */
[----:B------:R-:W1:Y:S01]  /*01d0*/  S2UR UR5, SR_CgaCtaId ;  /* 0x00000000000579c3 */ /* 0x000e620000008800 */
[----:B------:R-:W-:-:S07]  /*01e0*/  UMOV UR4, 0x400 ;  /* 0x0000040000047882 */ /* 0x000fce0000000000 */
[----:B0-----:R-:W0:Y:S01]  /*01f0*/  LDC.64 R2, c[0x0][0x388] ;  /* 0x0000e200ff027b82 */ /* 0x001e220000000a00 */
[----:B-1----:R-:W-:-:S09]  /*0200*/  ULEA UR4, UR5, UR4, 0x18 ;  /* 0x0000000405047291 */ /* 0x002fd2000f8ec0ff */
[----:B------:R-:W0:Y:S04]  /*0210*/  LDS R5, [UR4] ;  /* 0x00000004ff057984 */ /* 0x000e280008000800 */
[----:B0-----:R-:W-:Y:S01]  /*0220*/  STG.E desc[UR6][R2.64], R5 ;  /* 0x0000000502007986 */ /* 0x001fe2000c101906 */
[----:B------:R-:W-:Y:S05]  /*0230*/  EXIT ;  /* 0x000000000000794d */ /* 0x000fea0003800000 */
.L_x_2:
[----:B------:R-:W-:-:S00]  /*0240*/  BRA `(.L_x_2) ;  /* 0xfffffffc00fc7947 */ /* 0x000fc0000383ffff */
[----:B------:R-:W-:-:S00]  /*0250*/  NOP ;  /* 0x0000000000007918 */ /* 0x000fc00000000000 */
        /* <DEDUP_REMOVED lines=10> */
.L_x_9:


//--------------------- .text._Z6vecSumPfS_       --------------------------
	.section	.text._Z6vecSumPfS_,"ax",@progbits
	.align	128
        .global         _Z6vecSumPfS_
        .type           _Z6vecSumPfS_,@function
        .size           _Z6vecSumPfS_,(.L_x_10 - _Z6vecSumPfS_)
        .other          _Z6vecSumPfS_,@"STO_CUDA_ENTRY STV_DEFAULT"
_Z6vecSumPfS_:
.text._Z6vecSumPfS_:
[----:B------:R-:W-:Y:S01]  /*0000*/  LDC R1, c[0x0][0x37c] ;  /* 0x0000df00ff017b82 */ /* 0x000fe20000000800 */
[----:B------:R-:W0:Y:S07]  /*0010*/  S2R R7, SR_CTAID.X ;  /* 0x0000000000077919 */ /* 0x000e2e0000002500 */
[----:B------:R-:W1:Y:S01]  /*0020*/  LDC.64 R2, c[0x0][0x380] ;  /* 0x0000e000ff027b82 */ /* 0x000e620000000a00 */
[----:B------:R-:W0:Y:S01]  /*0030*/  LDCU UR8, c[0x0][0x360] ;  /* 0x00006c00ff0877ac */ /* 0x000e220008000800 */
[----:B------:R-:W0:Y:S01]  /*0040*/  S2R R6, SR_TID.X ;  /* 0x0000000000067919 */ /* 0x000e220000002100 */
[----:B------:R-:W2:Y:S01]  /*0050*/  LDCU.64 UR6, c[0x0][0x358] ;  /* 0x00006b00ff0677ac */ /* 0x000ea20008000a00 */
[----:B0-----:R-:W-:-:S04]  /*0060*/  IMAD R5, R7, UR8, R6 ;  /* 0x0000000807057c24 */ /* 0x001fc8000f8e0206 */
[----:B-1----:R-:W-:-:S06]  /*0070*/  IMAD.WIDE R2, R5, 0x4, R2 ;  /* 0x0000000405027825 */ /* 0x002fcc00078e0202 */
[----:B--2---:R-:W2:Y:S01]  /*0080*/  LDG.E R2, desc[UR6][R2.64] ;  /* 0x0000000602027981 */ /* 0x004ea2000c1e1900 */
[----:B------:R-:W0:Y:S01]  /*0090*/  S2UR UR5, SR_CgaCtaId ;  /* 0x00000000000579c3 */ /* 0x000e220000008800 */
[----:B------:R-:W-:Y:S01]  /*00a0*/  UMOV UR4, 0x400 ;  /* 0x0000040000047882 */ /* 0x000fe20000000000 */
[----:B------:R-:W-:Y:S01]  /*00b0*/  UISETP.GE.U32.AND UP0, UPT, UR8, 0x2, UPT ;  /* 0x000000020800788c */ /* 0x000fe2000bf06070 */
[----:B------:R-:W-:Y:S01]  /*00c0*/  ISETP.NE.AND P0, PT, R6, RZ, PT ;  /* 0x000000ff0600720c */ /* 0x000fe20003f05270 */
[----:B0-----:R-:W-:-:S06]  /*00d0*/  ULEA UR4, UR5, UR4, 0x18 ;  /* 0x0000000405047291 */ /* 0x001fcc000f8ec0ff */
[----:B------:R-:W-:-:S05]  /*00e0*/  LEA R5, R6, UR4, 0x2 ;  /* 0x0000000406057c11 */ /* 0x000fca000f8e10ff */
[----:B--2---:R0:W-:Y:S01]  /*00f0*/  STS [R5], R2 ;  /* 0x0000000205007388 */ /* 0x0041e20000000800 */
[----:B------:R-:W-:Y:S06]  /*0100*/  BAR.SYNC.DEFER_BLOCKING 0x0 ;  /* 0x0000000000007b1d */ /* 0x000fec0000010000 */
[----:B------:R-:W-:Y:S05]  /*0110*/  BRA.U !UP0, `(.L_x_3) ;  /* 0x0000000108307547 */ /* 0x000fea000b800000 */
[----:B------:R-:W-:-:S07]  /*0120*/  IMAD.U32 R0, RZ, RZ, UR8 ;  /* 0x00000008ff007e24 */ /* 0x000fce000f8e00ff */
.L_x_4:
[----:B------:R-:W-:-:S04]  /*0130*/  SHF.R.U32.HI R8, RZ, 0x1, R0 ;  /* 0x00000001ff087819 */ /* 0x000fc80000011600 */
[----:B------:R-:W-:-:S13]  /*0140*/  ISETP.GE.U32.AND P1, PT, R6, R8, PT ;  /* 0x000000080600720c */ /* 0x000fda0003f26070 */
[----:B0-----:R-:W-:Y:S01]  /*0150*/  @!P1 LEA R2, R8, R5, 0x2 ;  /* 0x0000000508029211 */ /* 0x001fe200078e10ff */
        /* <DEDUP_REMOVED lines=8> */
.L_x_3:
[----:B------:R-:W-:Y:S05]  /*01e0*/  @P0 EXIT ;  /* 0x000000000000094d */ /* 0x000fea0003800000 */
[----:B------:R-:W1:Y:S01]  /*01f0*/  S2UR UR5, SR_CgaCtaId ;  /* 0x00000000000579c3 */ /* 0x000e620000008800 */
[----:B------:R-:W-:-:S07]  /*0200*/  UMOV UR4, 0x400 ;  /* 0x0000040000047882 */ /* 0x000fce0000000000 */
[----:B0-----:R-:W0:Y:S01]  /*0210*/  LDC.64 R2, c[0x0][0x388] ;  /* 0x0000e200ff027b82 */ /* 0x001e220000000a00 */
[----:B-1----:R-:W-:Y:S01]  /*0220*/  ULEA UR4, UR5, UR4, 0x18 ;  /* 0x0000000405047291 */ /* 0x002fe2000f8ec0ff */
[----:B0-----:R-:W-:-:S08]  /*0230*/  IMAD.WIDE.U32 R2, R7, 0x4, R2 ;  /* 0x0000000407027825 */ /* 0x001fd000078e0002 */
[----:B------:R-:W0:Y:S04]  /*0240*/  LDS R5, [UR4] ;  /* 0x00000004ff057984 */ /* 0x000e280008000800 */
[----:B0-----:R-:W-:Y:S01]  /*0250*/  STG.E desc[UR6][R2.64], R5 ;  /* 0x0000000502007986 */ /* 0x001fe2000c101906 */
[----:B------:R-:W-:Y:S05]  /*0260*/  EXIT ;  /* 0x000000000000794d */ /* 0x000fea0003800000 */
.L_x_5:
        /* <DEDUP_REMOVED lines=9> */
.L_x_10:


//--------------------- .text._Z4funcPfS_S_       --------------------------
	.section	.text._Z4funcPfS_S_,"ax",@progbits
	.align	128
        .global         _Z4funcPfS_S_
        .type           _Z4funcPfS_S_,@function
        .size           _Z4funcPfS_S_,(.L_x_11 - _Z4funcPfS_S_)
        .other          _Z4funcPfS_S_,@"STO_CUDA_ENTRY STV_DEFAULT"
_Z4funcPfS_S_:
.text._Z4funcPfS_S_:
[----:B------:R-:W-:Y:S01]  /*0000*/  LDC R1, c[0x0][0x37c] ;  /* 0x0000df00ff017b82 */ /* 0x000fe20000000800 */
[----:B------:R-:W0:Y:S07]  /*0010*/  S2R R9, SR_CTAID.X ;  /* 0x0000000000097919 */ /* 0x000e2e0000002500 */
[----:B------:R-:W1:Y:S01]  /*0020*/  LDC.64 R2, c[0x0][0x380] ;  /* 0x0000e000ff027b82 */ /* 0x000e620000000a00 */
[----:B------:R-:W0:Y:S01]  /*0030*/  LDCU UR8, c[0x0][0x360] ;  /* 0x00006c00ff0877ac */ /* 0x000e220008000800 */
[----:B------:R-:W0:Y:S01]  /*0040*/  S2R R6, SR_TID.X ;  /* 0x0000000000067919 */ /* 0x000e220000002100 */
[----:B------:R-:W2:Y:S05]  /*0050*/  LDCU.64 UR6, c[0x0][0x358] ;  /* 0x00006b00ff0677ac */ /* 0x000eaa0008000a00 */
[----:B------:R-:W3:Y:S01]  /*0060*/  LDC.64 R4, c[0x0][0x388] ;  /* 0x0000e200ff047b82 */ /* 0x000ee20000000a00 */
[----:B0-----:R-:W-:-:S04]  /*0070*/  IMAD R7, R9, UR8, R6 ;  /* 0x0000000809077c24 */ /* 0x001fc8000f8e0206 */
[----:B-1----:R-:W-:-:S04]  /*0080*/  IMAD.WIDE R2, R7, 0x4, R2 ;  /* 0x0000000407027825 */ /* 0x002fc800078e0202 */
[----:B---3--:R-:W-:Y:S02]  /*0090*/  IMAD.WIDE R4, R7, 0x4, R4 ;  /* 0x0000000407047825 */ /* 0x008fe400078e0204 */
[----:B--2---:R-:W2:Y:S04]  /*00a0*/  LDG.E R2, desc[UR6][R2.64] ;  /* 0x0000000602027981 */ /* 0x004ea8000c1e1900 */
[----:B------:R-:W2:Y:S01]  /*00b0*/  LDG.E R5, desc[UR6][R4.64] ;  /* 0x0000000604057981 */ /* 0x000ea2000c1e1900 */
[----:B------:R-:W0:Y:S01]  /*00c0*/  S2UR UR5, SR_CgaCtaId ;  /* 0x00000000000579c3 */ /* 0x000e220000008800 */
[----:B------:R-:W-:Y:S01]  /*00d0*/  UMOV UR4, 0x400 ;  /* 0x0000040000047882 */ /* 0x000fe20000000000 */
[----:B------:R-:W-:Y:S01]  /*00e0*/  UISETP.GE.U32.AND UP0, UPT, UR8, 0x2, UPT ;  /* 0x000000020800788c */ /* 0x000fe2000bf06070 */
[----:B------:R-:W-:Y:S01]  /*00f0*/  ISETP.NE.AND P0, PT, R6, RZ, PT ;  /* 0x000000ff0600720c */ /* 0x000fe20003f05270 */
[----:B0-----:R-:W-:-:S06]  /*0100*/  ULEA UR4, UR5, UR4, 0x18 ;  /* 0x0000000405047291 */ /* 0x001fcc000f8ec0ff */
[----:B------:R-:W-:Y:S01]  /*0110*/  LEA R7, R6, UR4, 0x2 ;  /* 0x0000000406077c11 */ /* 0x000fe2000f8e10ff */
[----:B--2---:R-:W-:-:S05]  /*0120*/  FMUL R0, R2, R5 ;  /* 0x0000000502007220 */ /* 0x004fca0000400000 */
[----:B------:R0:W-:Y:S01]  /*0130*/  STS [R7], R0 ;  /* 0x0000000007007388 */ /* 0x0001e20000000800 */
[----:B------:R-:W-:Y:S06]  /*0140*/  BAR.SYNC.DEFER_BLOCKING 0x0 ;  /* 0x0000000000007b1d */ /* 0x000fec0000010000 */
[----:B------:R-:W-:Y:S05]  /*0150*/  BRA.U !UP0, `(.L_x_6) ;  /* 0x0000000108307547 */ /* 0x000fea000b800000 */
[----:B0-----:R-:W-:-:S07]  /*0160*/  MOV R0, UR8 ;  /* 0x0000000800007c02 */ /* 0x001fce0008000f00 */
.L_x_7:
[----:B------:R-:W-:Y:S01]  /*0170*/  BAR.SYNC.DEFER_BLOCKING 0x0 ;  /* 0x0000000000007b1d */ /* 0x000fe20000010000 */
[----:B------:R-:W-:-:S04]  /*0180*/  SHF.R.U32.HI R5, RZ, 0x1, R0 ;  /* 0x00000001ff057819 */ /* 0x000fc80000011600 */
[----:B------:R-:W-:-:S13]  /*0190*/  ISETP.GE.U32.AND P1, PT, R6, R5, PT ;  /* 0x000000050600720c */ /* 0x000fda0003f26070 */
[----:B------:R-:W-:Y:S01]  /*01a0*/  @!P1 LEA R2, R5, R7, 0x2 ;  /* 0x0000000705029211 */ /* 0x000fe200078e10ff */
[----:B------:R-:W-:Y:S05]  /*01b0*/  @!P1 LDS R3, [R7] ;  /* 0x0000000007039984 */ /* 0x000fea0000000800 */
[----:B------:R-:W0:Y:S02]  /*01c0*/  @!P1 LDS R2, [R2] ;  /* 0x0000000002029984 */ /* 0x000e240000000800 */
[----:B0-----:R-:W-:-:S05]  /*01d0*/  @!P1 FADD R4, R2, R3 ;  /* 0x0000000302049221 */ /* 0x001fca0000000000 */
[----:B------:R1:W-:Y:S01]  /*01e0*/  @!P1 STS [R7], R4 ;  /* 0x0000000407009388 */ /* 0x0003e20000000800 */
[----:B------:R-:W-:Y:S02]  /*01f0*/  ISETP.GT.U32.AND P1, PT, R0, 0x3, PT ;  /* 0x000000030000780c */ /* 0x000fe40003f24070 */
[----:B------:R-:W-:-:S11]  /*0200*/  MOV R0, R5 ;  /* 0x0000000500007202 */ /* 0x000fd60000000f00 */
[----:B-1----:R-:W-:Y:S05]  /*0210*/  @P1 BRA `(.L_x_7) ;  /* 0xfffffffc00d41947 */ /* 0x002fea000383ffff */
.L_x_6:
[----:B------:R-:W-:Y:S05]  /*0220*/  @P0 EXIT ;  /* 0x000000000000094d */ /* 0x000fea0003800000 */
[----:B------:R-:W1:Y:S01]  /*0230*/  S2UR UR5, SR_CgaCtaId ;  /* 0x00000000000579c3 */ /* 0x000e620000008800 */
[----:B------:R-:W-:-:S07]  /*0240*/  UMOV UR4, 0x400 ;  /* 0x0000040000047882 */ /* 0x000fce0000000000 */
[----:B------:R-:W2:Y:S01]  /*0250*/  LDC.64 R2, c[0x0][0x390] ;  /* 0x0000e400ff027b82 */ /* 0x000ea20000000a00 */
[----:B-1----:R-:W-:Y:S01]  /*0260*/  ULEA UR4, UR5, UR4, 0x18 ;  /* 0x0000000405047291 */ /* 0x002fe2000f8ec0ff */
[----:B--2---:R-:W-:-:S08]  /*0270*/  IMAD.WIDE.U32 R2, R9, 0x4, R2 ;  /* 0x0000000409027825 */ /* 0x004fd000078e0002 */
[----:B------:R-:W1:Y:S04]  /*0280*/  LDS R5, [UR4] ;  /* 0x00000004ff057984 */ /* 0x000e680008000800 */
[----:B-1----:R-:W-:Y:S01]  /*0290*/  STG.E desc[UR6][R2.64], R5 ;  /* 0x0000000502007986 */ /* 0x002fe2000c101906 */
[----:B------:R-:W-:Y:S05]  /*02a0*/  EXIT ;  /* 0x000000000000794d */ /* 0x000fea0003800000 */
.L_x_8:
        /* <DEDUP_REMOVED lines=13> */
.L_x_11:


//--------------------- .nv.global.init           --------------------------
	.section	.nv.global.init,"aw",@progbits
	.align	4
.nv.global.init:
	.type		mrg32k3aM1SubSeq,@object
	.size		mrg32k3aM1SubSeq,(mrg32k3aM2SubSeq - mrg32k3aM1SubSeq)
mrg32k3aM1SubSeq:
        /*0000*/ 	.byte	0x0b, 0xcc, 0xee, 0x04, 0x73, 0x29, 0x8b, 0x6f, 0xf6, 0x53, 0x03, 0xf6, 0x23, 0xf6, 0xea, 0xda
        /* <DEDUP_REMOVED lines=125> */
	.type		mrg32k3aM2SubSeq,@object
	.size		mrg32k3aM2SubSeq,(mrg32k3aM1 - mrg32k3aM2SubSeq)
mrg32k3aM2SubSeq:
        /* <DEDUP_REMOVED lines=126> */
	.type		mrg32k3aM1,@object
	.size		mrg32k3aM1,(mrg32k3aM1Seq - mrg32k3aM1)
mrg32k3aM1:
        /* <DEDUP_REMOVED lines=144> */
	.type		mrg32k3aM1Seq,@object
	.size		mrg32k3aM1Seq,(mrg32k3aM2 - mrg32k3aM1Seq)
mrg32k3aM1Seq:
        /* <DEDUP_REMOVED lines=144> */
	.type		mrg32k3aM2,@object
	.size		mrg32k3aM2,(mrg32k3aM2Seq - mrg32k3aM2)
mrg32k3aM2:
        /* <DEDUP_REMOVED lines=144> */
	.type		mrg32k3aM2Seq,@object
	.size		mrg32k3aM2Seq,(precalc_xorwow_matrix - mrg32k3aM2Seq)
mrg32k3aM2Seq:
        /* <DEDUP_REMOVED lines=144> */
	.type		precalc_xorwow_matrix,@object
	.size		precalc_xorwow_matrix,(precalc_xorwow_offset_matrix - precalc_xorwow_matrix)
precalc_xorwow_matrix:
        /* <DEDUP_REMOVED lines=6400> */
	.type		precalc_xorwow_offset_matrix,@object
	.size		precalc_xorwow_offset_matrix,(.L_1 - precalc_xorwow_offset_matrix)
precalc_xorwow_offset_matrix:
        /* <DEDUP_REMOVED lines=6400> */
.L_1:


//--------------------- .nv.shared._Z7vecSummPfS_ --------------------------
	.section	.nv.shared._Z7vecSummPfS_,"aw",@nobits
	.sectionflags	@""
	.align	4
.nv.shared._Z7vecSummPfS_:
	.zero		5120


//--------------------- .nv.shared.reserved.0     --------------------------
	.section	.nv.shared.reserved.0,"aw",@nobits
	.weak		__nv_reservedSMEM_offset_0_alias
	.size		__nv_reservedSMEM_offset_0_alias, 0, 64
	.other		__nv_reservedSMEM_offset_0_alias,@"STO_CUDA_RESERVED_SHARED STV_DEFAULT"
__nv_reservedSMEM_offset_0_alias:
	.zero		0
	.zero		64


//--------------------- .nv.shared._Z6vecSumPfS_  --------------------------
	.section	.nv.shared._Z6vecSumPfS_,"aw",@nobits
	.sectionflags	@""
	.align	4
.nv.shared._Z6vecSumPfS_:
	.zero		5120


//--------------------- .nv.shared._Z4funcPfS_S_  --------------------------
	.section	.nv.shared._Z4funcPfS_S_,"aw",@nobits
	.sectionflags	@""
	.align	4
.nv.shared._Z4funcPfS_S_:
	.zero		5120


//--------------------- .nv.constant0._Z7vecSummPfS_ --------------------------
	.section	.nv.constant0._Z7vecSummPfS_,"a",@progbits
	.sectionflags	@""
	.align	4
.nv.constant0._Z7vecSummPfS_:
	.zero		912


//--------------------- .nv.constant0._Z6vecSumPfS_ --------------------------
	.section	.nv.constant0._Z6vecSumPfS_,"a",@progbits
	.sectionflags	@""
	.align	4
.nv.constant0._Z6vecSumPfS_:
	.zero		912


//--------------------- .nv.constant0._Z4funcPfS_S_ --------------------------
	.section	.nv.constant0._Z4funcPfS_S_,"a",@progbits
	.sectionflags	@""
	.align	4
.nv.constant0._Z4funcPfS_S_:
	.zero		920


//--------------------- SYMBOLS --------------------------

	.type		.nv.reservedSmem.offset0,@object
	.size		.nv.reservedSmem.offset0,0x4
	.type		.nv.reservedSmem.cap,@object
	.size		.nv.reservedSmem.cap,0x4
